	.headerflags	@"EF_CUDA_TEXMODE_UNIFIED EF_CUDA_64BIT_ADDRESS EF_CUDA_ACCELERATORS EF_CUDA_SM90 EF_CUDA_VIRTUAL_SM(EF_CUDA_SM90)"
	.elftype	@"ET_EXEC"


//--------------------- .nv.info                  --------------------------
	.section	.nv.info,"",@"SHT_CUDA_INFO"
	.align	4


	//----- nvinfo : EIATTR_REGCOUNT
	.align		4
        /*0000*/ 	.byte	0x04, 0x2f
        /*0002*/ 	.short	(.L_1 - .L_0)
	.align		4
.L_0:
        /*0004*/ 	.word	index@(triton_mm)
        /*0008*/ 	.word	0x0000003a


	//----- nvinfo : EIATTR_MIN_STACK_SIZE
	.align		4
.L_1:
        /*000c*/ 	.byte	0x04, 0x12
        /*000e*/ 	.short	(.L_3 - .L_2)
	.align		4
.L_2:
        /*0010*/ 	.word	index@(triton_mm)
        /*0014*/ 	.word	0x00000000


	//----- nvinfo : EIATTR_FRAME_SIZE
	.align		4
.L_3:
        /*0018*/ 	.byte	0x04, 0x11
        /*001a*/ 	.short	(.L_5 - .L_4)
	.align		4
.L_4:
        /*001c*/ 	.word	index@(triton_mm)
        /*0020*/ 	.word	0x00000000


	//----- nvinfo : EIATTR_MIN_STACK_SIZE
	.align		4
.L_5:
        /*0024*/ 	.byte	0x04, 0x12
        /*0026*/ 	.short	(.L_7 - .L_6)
	.align		4
.L_6:
        /*0028*/ 	.word	index@(triton_mm)
        /*002c*/ 	.word	0x00000000
.L_7:


//--------------------- .nv.info.triton_mm        --------------------------
	.section	.nv.info.triton_mm,"",@"SHT_CUDA_INFO"
	.sectionflags	@""
	.align	4


	//----- nvinfo : EIATTR_CUDA_API_VERSION
	.align		4
        /*0000*/ 	.byte	0x04, 0x37
        /*0002*/ 	.short	(.L_9 - .L_8)
.L_8:
        /*0004*/ 	.word	0x0000007c


	//----- nvinfo : EIATTR_KPARAM_INFO
	.align		4
.L_9:
        /*0008*/ 	.byte	0x04, 0x17
        /*000a*/ 	.short	(.L_11 - .L_10)
.L_10:
        /*000c*/ 	.word	0x00000000
        /*0010*/ 	.short	0x0004
        /*0012*/ 	.short	0x001c
        /*0014*/ 	.byte	0x00, 0xf0, 0x11, 0x00


	//----- nvinfo : EIATTR_KPARAM_INFO
	.align		4
.L_11:
        /*0018*/ 	.byte	0x04, 0x17
        /*001a*/ 	.short	(.L_13 - .L_12)
.L_12:
        /*001c*/ 	.word	0x00000000
        /*0020*/ 	.short	0x0003
        /*0022*/ 	.short	0x0018
        /*0024*/ 	.byte	0x00, 0xf0, 0x11, 0x00


	//----- nvinfo : EIATTR_KPARAM_INFO
	.align		4
.L_13:
        /*0028*/ 	.byte	0x04, 0x17
        /*002a*/ 	.short	(.L_15 - .L_14)
.L_14:
        /*002c*/ 	.word	0x00000000
        /*0030*/ 	.short	0x0002
        /*0032*/ 	.short	0x0010
        /*0034*/ 	.byte	0x00, 0xf0, 0x21, 0x00


	//----- nvinfo : EIATTR_KPARAM_INFO
	.align		4
.L_15:
        /*0038*/ 	.byte	0x04, 0x17
        /*003a*/ 	.short	(.L_17 - .L_16)
.L_16:
        /*003c*/ 	.word	0x00000000
        /*0040*/ 	.short	0x0001
        /*0042*/ 	.short	0x0008
        /*0044*/ 	.byte	0x00, 0xf0, 0x21, 0x00


	//----- nvinfo : EIATTR_KPARAM_INFO
	.align		4
.L_17:
        /*0048*/ 	.byte	0x04, 0x17
        /*004a*/ 	.short	(.L_19 - .L_18)
.L_18:
        /*004c*/ 	.word	0x00000000
        /*0050*/ 	.short	0x0000
        /*0052*/ 	.short	0x0000
        /*0054*/ 	.byte	0x00, 0xf0, 0x21, 0x00


	//----- nvinfo : EIATTR_SPARSE_MMA_MASK
	.align		4
.L_19:
        /*0058*/ 	.byte	0x03, 0x50
        /*005a*/ 	.short	0x0000


	//----- nvinfo : EIATTR_MAXREG_COUNT
	.align		4
        /*005c*/ 	.byte	0x03, 0x1b
        /*005e*/ 	.short	0x00ff


	//----- nvinfo : EIATTR_COOP_GROUP_MASK_REGIDS
	.align		4
        /*0060*/ 	.byte	0x04, 0x29
        /*0062*/ 	.short	(.L_21 - .L_20)


	//   ....[0]....
.L_20:
        /*0064*/ 	.word	0xffffffff


	//----- nvinfo : EIATTR_COOP_GROUP_INSTR_OFFSETS
	.align		4
.L_21:
        /*0068*/ 	.byte	0x04, 0x28
        /*006a*/ 	.short	(.L_23 - .L_22)


	//   ....[0]....
.L_22:
        /*006c*/ 	.word	0x00000a80


	//----- nvinfo : EIATTR_EXIT_INSTR_OFFSETS
	.align		4
.L_23:
        /*0070*/ 	.byte	0x04, 0x1c
        /*0072*/ 	.short	(.L_25 - .L_24)


	//   ....[0]....
.L_24:
        /*0074*/ 	.word	0x00000050


	//   ....[1]....
        /*0078*/ 	.word	0x00001230


	//   ....[2]....
        /*007c*/ 	.word	0x00001280


	//----- nvinfo : EIATTR_MAX_THREADS
	.align		4
.L_25:
        /*0080*/ 	.byte	0x04, 0x05
        /*0082*/ 	.short	(.L_27 - .L_26)
.L_26:
        /*0084*/ 	.word	0x00000080
        /*0088*/ 	.word	0x00000001
        /*008c*/ 	.word	0x00000001


	//----- nvinfo : EIATTR_CBANK_PARAM_SIZE
	.align		4
.L_27:
        /*0090*/ 	.byte	0x03, 0x19
        /*0092*/ 	.short	0x0020


	//----- nvinfo : EIATTR_PARAM_CBANK
	.align		4
        /*0094*/ 	.byte	0x04, 0x0a
        /*0096*/ 	.short	(.L_29 - .L_28)
	.align		4
.L_28:
        /*0098*/ 	.word	index@(.nv.constant0.triton_mm)
        /*009c*/ 	.short	0x0210
        /*009e*/ 	.short	0x0020


	//----- nvinfo : EIATTR_SW_WAR
	.align		4
.L_29:
        /*00a0*/ 	.byte	0x04, 0x36
        /*00a2*/ 	.short	(.L_31 - .L_30)
.L_30:
        /*00a4*/ 	.word	0x00000008
.L_31:


//--------------------- .nv.callgraph             --------------------------
	.section	.nv.callgraph,"",@"SHT_CUDA_CALLGRAPH"
	.align	4
	.sectionentsize	8
	.align		4
        /*0000*/ 	.word	0x00000000
	.align		4
        /*0004*/ 	.word	0xffffffff
	.align		4
        /*0008*/ 	.word	0x00000000
	.align		4
        /*000c*/ 	.word	0xfffffffe
	.align		4
        /*0010*/ 	.word	0x00000000
	.align		4
        /*0014*/ 	.word	0xfffffffd
	.align		4
        /*0018*/ 	.word	0x00000000
	.align		4
        /*001c*/ 	.word	0xfffffffc


//--------------------- .text.triton_mm           --------------------------
	.section	.text.triton_mm,"ax",@progbits
	.sectionflags	@"SHF_BARRIERS=1"
	.align	128
        .global         triton_mm
        .type           triton_mm,@function
        .size           triton_mm,(.L_x_2 - triton_mm)
        .other          triton_mm,@"STO_CUDA_ENTRY STV_DEFAULT"
triton_mm:
.text.triton_mm:
[----:B------:R-:W1:Y:S02]  /*0000*/  LDC R1, c[0x0][0x28] ;  /* 0x00000a00ff017b82 */ /* 0x000e640000000800 */
[----:B------:R-:W2:Y:S02]  /*0010*/  LDC.64 R6, c[0x0][0x228] ;  /* 0x00008a00ff067b82 */ /* 0x000ea40000000a00 */
[----:B--2---:R-:W-:-:S04]  /*0020*/  IMAD.IADD R7, R7, 0x1, R6 ;  /* 0x0000000107077824 */ /* 0x004fc800078e0206 */
[----:B------:R-:W-:-:S05]  /*0030*/  IMAD R0, R7, 0xc00, RZ ;  /* 0x00000c0007007824 */ /* 0x000fca00078e02ff */
[----:B------:R-:W-:-:S13]  /*0040*/  ISETP.NE.AND P0, PT, R0, RZ, PT ;  /* 0x000000ff0000720c */ /* 0x000fda0003f05270 */
[----:B------:R-:W-:Y:S05]  /*0050*/  @!P0 EXIT ;  /* 0x000000000000894d */ /* 0x000fea0003800000 */
[----:B------:R-:W2:Y:S01]  /*0060*/  S2R R10, SR_CTAID.X ;  /* 0x00000000000a7919 */ /* 0x000ea20000002500 */
[----:B------:R-:W-:Y:S01]  /*0070*/  VIADD R0, R7, 0x3f ;  /* 0x0000003f07007836 */ /* 0x000fe20000000000 */
[----:B------:R-:W-:Y:S01]  /*0080*/  IABS R12, R7 ;  /* 0x00000007000c7213 */ /* 0x000fe20000000000 */
[----:B------:R-:W3:Y:S01]  /*0090*/  S2UR UR5, SR_CgaCtaId ;  /* 0x00000000000579c3 */ /* 0x000ee20000008800 */
[----:B------:R-:W-:Y:S01]  /*00a0*/  UMOV UR4, 0x400 ;  /* 0x0000040000047882 */ /* 0x000fe20000000000 */
[----:B------:R-:W-:Y:S01]  /*00b0*/  ULDC.64 UR16, c[0x0][0x208] ;  /* 0x0000820000107ab9 */ /* 0x000fe20000000a00 */
[----:B------:R-:W-:Y:S02]  /*00c0*/  SHF.R.S32.HI R3, RZ, 0x1f, R0 ;  /* 0x0000001fff037819 */ /* 0x000fe40000011400 */
[----:B------:R-:W-:Y:S02]  /*00d0*/  CS2R R24, SRZ ;  /* 0x0000000000187805 */ /* 0x000fe4000001ff00 */
[----:B------:R-:W-:-:S02]  /*00e0*/  CS2R R26, SRZ ;  /* 0x00000000001a7805 */ /* 0x000fc4000001ff00 */
[----:B------:R-:W-:Y:S02]  /*00f0*/  CS2R R28, SRZ ;  /* 0x00000000001c7805 */ /* 0x000fe4000001ff00 */
[----:B------:R-:W-:Y:S02]  /*0100*/  LEA.HI R3, R3, R0, RZ, 0x6 ;  /* 0x0000000003037211 */ /* 0x000fe400078f30ff */
[----:B------:R-:W-:Y:S02]  /*0110*/  CS2R R30, SRZ ;  /* 0x00000000001e7805 */ /* 0x000fe4000001ff00 */
[----:B------:R-:W-:Y:S02]  /*0120*/  CS2R R36, SRZ ;  /* 0x0000000000247805 */ /* 0x000fe4000001ff00 */
[----:B------:R-:W-:Y:S02]  /*0130*/  CS2R R38, SRZ ;  /* 0x0000000000267805 */ /* 0x000fe4000001ff00 */
[----:B------:R-:W-:-:S02]  /*0140*/  CS2R R40, SRZ ;  /* 0x0000000000287805 */ /* 0x000fc4000001ff00 */
[----:B------:R-:W-:Y:S02]  /*0150*/  CS2R R42, SRZ ;  /* 0x00000000002a7805 */ /* 0x000fe4000001ff00 */
[----:B------:R-:W-:Y:S02]  /*0160*/  CS2R R44, SRZ ;  /* 0x00000000002c7805 */ /* 0x000fe4000001ff00 */
[----:B------:R-:W-:Y:S02]  /*0170*/  CS2R R46, SRZ ;  /* 0x00000000002e7805 */ /* 0x000fe4000001ff00 */
[----:B------:R-:W-:Y:S02]  /*0180*/  CS2R R48, SRZ ;  /* 0x0000000000307805 */ /* 0x000fe4000001ff00 */
[----:B------:R-:W-:Y:S02]  /*0190*/  CS2R R50, SRZ ;  /* 0x0000000000327805 */ /* 0x000fe4000001ff00 */
[----:B------:R-:W-:-:S02]  /*01a0*/  CS2R R52, SRZ ;  /* 0x0000000000347805 */ /* 0x000fc4000001ff00 */
[----:B------:R-:W-:Y:S01]  /*01b0*/  CS2R R54, SRZ ;  /* 0x0000000000367805 */ /* 0x000fe2000001ff00 */
[----:B------:R-:W-:Y:S01]  /*01c0*/  UMOV UR14, 0xffffffff ;  /* 0xffffffff000e7882 */ /* 0x000fe20000000000 */
[----:B---3--:R-:W-:-:S03]  /*01d0*/  UPRMT UR5, UR5, 0x654, UR4 ;  /* 0x0000065405057896 */ /* 0x008fc60008000004 */
[----:B------:R-:W-:Y:S01]  /*01e0*/  UMOV UR4, URZ ;  /* 0x0000003f00047c82 */ /* 0x000fe20008000000 */
[C---:B--2---:R-:W-:Y:S01]  /*01f0*/  IMAD.HI R2, R10.reuse, 0x2aaaaaab, RZ ;  /* 0x2aaaaaab0a027827 */ /* 0x044fe200078e02ff */
[----:B------:R-:W-:Y:S02]  /*0200*/  IABS R11, R10 ;  /* 0x0000000a000b7213 */ /* 0x000fe40000000000 */
[----:B------:R-:W-:Y:S02]  /*0210*/  ISETP.GE.AND P1, PT, R10, RZ, PT ;  /* 0x000000ff0a00720c */ /* 0x000fe40003f26270 */
[----:B------:R-:W-:-:S04]  /*0220*/  SHF.R.U32.HI R5, RZ, 0x1f, R2 ;  /* 0x0000001fff057819 */ /* 0x000fc80000011602 */
[----:B------:R-:W-:-:S05]  /*0230*/  LEA.HI.SX32 R5, R2, R5, 0x1a ;  /* 0x0000000502057211 */ /* 0x000fca00078fd2ff */
[----:B------:R-:W-:-:S05]  /*0240*/  IMAD.SHL.U32 R0, R5, 0x8, RZ ;  /* 0x0000000805007824 */ /* 0x000fca00078e00ff */
[----:B------:R-:W-:-:S04]  /*0250*/  LEA.HI.SX32 R3, R3, -R0, 0x1a ;  /* 0x8000000003037211 */ /* 0x000fc800078fd2ff */
[----:B------:R-:W-:-:S04]  /*0260*/  VIMNMX R4, R3, 0x8, PT ;  /* 0x0000000803047848 */ /* 0x000fc80003fe0100 */
[-C--:B------:R-:W-:Y:S02]  /*0270*/  IABS R15, R4.reuse ;  /* 0x00000004000f7213 */ /* 0x080fe40000000000 */
[----:B------:R-:W-:Y:S02]  /*0280*/  IABS R13, R4 ;  /* 0x00000004000d7213 */ /* 0x000fe40000000000 */
[----:B------:R-:W2:Y:S08]  /*0290*/  I2F.RP R6, R15 ;  /* 0x0000000f00067306 */ /* 0x000eb00000209400 */
[----:B--2---:R-:W2:Y:S02]  /*02a0*/  MUFU.RCP R6, R6 ;  /* 0x0000000600067308 */ /* 0x004ea40000001000 */
[----:B--2---:R-:W-:-:S06]  /*02b0*/  VIADD R2, R6, 0xffffffe ;  /* 0x0ffffffe06027836 */ /* 0x004fcc0000000000 */
[----:B------:R-:W2:Y:S08]  /*02c0*/  I2F.RP R6, R12 ;  /* 0x0000000c00067306 */ /* 0x000eb00000209400 */
[----:B------:R3:W4:Y:S08]  /*02d0*/  F2I.FTZ.U32.TRUNC.NTZ R3, R2 ;  /* 0x0000000200037305 */ /* 0x000730000021f000 */
[----:B--2---:R-:W2:Y:S01]  /*02e0*/  MUFU.RCP R6, R6 ;  /* 0x0000000600067308 */ /* 0x004ea20000001000 */
[----:B---3--:R-:W-:-:S02]  /*02f0*/  IMAD.MOV.U32 R2, RZ, RZ, RZ ;  /* 0x000000ffff027224 */ /* 0x008fc400078e00ff */
[----:B----4-:R-:W-:-:S04]  /*0300*/  IMAD.MOV R8, RZ, RZ, -R3 ;  /* 0x000000ffff087224 */ /* 0x010fc800078e0a03 */
[----:B------:R-:W-:-:S04]  /*0310*/  IMAD R9, R8, R15, RZ ;  /* 0x0000000f08097224 */ /* 0x000fc800078e02ff */
[----:B------:R-:W-:Y:S02]  /*0320*/  IMAD.HI.U32 R8, R3, R9, R2 ;  /* 0x0000000903087227 */ /* 0x000fe400078e0002 */
[----:B------:R-:W3:Y:S02]  /*0330*/  S2R R9, SR_TID.X ;  /* 0x0000000000097919 */ /* 0x000ee40000002100 */
[----:B------:R-:W-:Y:S02]  /*0340*/  IMAD.MOV.U32 R3, RZ, RZ, R11 ;  /* 0x000000ffff037224 */ /* 0x000fe400078e000b */
[----:B------:R-:W-:Y:S02]  /*0350*/  IMAD.MOV R11, RZ, RZ, -R13 ;  /* 0x000000ffff0b7224 */ /* 0x000fe400078e0a0d */
[----:B------:R-:W-:-:S04]  /*0360*/  IMAD.HI.U32 R2, R8, R3, RZ ;  /* 0x0000000308027227 */ /* 0x000fc800078e00ff */
[----:B------:R-:W-:Y:S02]  /*0370*/  IMAD R2, R2, R11, R3 ;  /* 0x0000000b02027224 */ /* 0x000fe400078e0203 */
[----:B------:R-:W-:Y:S02]  /*0380*/  IMAD R13, R5, -0x180, R10 ;  /* 0xfffffe80050d7824 */ /* 0x000fe400078e020a */
[----:B--2---:R-:W-:Y:S01]  /*0390*/  VIADD R3, R6, 0xffffffe ;  /* 0x0ffffffe06037836 */ /* 0x004fe20000000000 */
[----:B------:R-:W-:Y:S02]  /*03a0*/  ISETP.GT.U32.AND P0, PT, R15, R2, PT ;  /* 0x000000020f00720c */ /* 0x000fe40003f04070 */
[----:B------:R-:W-:-:S03]  /*03b0*/  IABS R5, R13 ;  /* 0x0000000d00057213 */ /* 0x000fc60000000000 */
[----:B------:R-:W2:Y:S02]  /*03c0*/  F2I.FTZ.U32.TRUNC.NTZ R3, R3 ;  /* 0x0000000300037305 */ /* 0x000ea4000021f000 */
[----:B------:R-:W-:-:S04]  /*03d0*/  IMAD.HI.U32 R8, R8, R5, RZ ;  /* 0x0000000508087227 */ /* 0x000fc800078e00ff */
[----:B------:R-:W-:Y:S01]  /*03e0*/  IMAD R6, R8, R11, R5 ;  /* 0x0000000b08067224 */ /* 0x000fe200078e0205 */
[----:B------:R-:W-:Y:S01]  /*03f0*/  LOP3.LUT R5, RZ, R4, RZ, 0x33, !PT ;  /* 0x00000004ff057212 */ /* 0x000fe200078e33ff */
[----:B------:R-:W-:-:S03]  /*0400*/  @!P0 IMAD.IADD R2, R2, 0x1, -R15 ;  /* 0x0000000102028824 */ /* 0x000fc600078e0a0f */
[C---:B------:R-:W-:Y:S02]  /*0410*/  ISETP.GT.U32.AND P3, PT, R15.reuse, R6, PT ;  /* 0x000000060f00720c */ /* 0x040fe40003f64070 */
[----:B------:R-:W-:Y:S01]  /*0420*/  ISETP.GT.U32.AND P0, PT, R15, R2, PT ;  /* 0x000000020f00720c */ /* 0x000fe20003f04070 */
[----:B--2---:R-:W-:-:S04]  /*0430*/  IMAD.MOV R17, RZ, RZ, -R3 ;  /* 0x000000ffff117224 */ /* 0x004fc800078e0a03 */
[----:B------:R-:W-:-:S06]  /*0440*/  IMAD R17, R17, R12, RZ ;  /* 0x0000000c11117224 */ /* 0x000fcc00078e02ff */
[--C-:B------:R-:W-:Y:S02]  /*0450*/  @!P3 IMAD.IADD R6, R6, 0x1, -R15.reuse ;  /* 0x000000010606b824 */ /* 0x100fe400078e0a0f */
[----:B------:R-:W-:Y:S01]  /*0460*/  @!P0 IMAD.IADD R2, R2, 0x1, -R15 ;  /* 0x0000000102028824 */ /* 0x000fe200078e0a0f */
[----:B------:R-:W-:Y:S01]  /*0470*/  ISETP.NE.AND P0, PT, R4, RZ, PT ;  /* 0x000000ff0400720c */ /* 0x000fe20003f05270 */
[----:B------:R-:W-:Y:S01]  /*0480*/  @!P3 VIADD R8, R8, 0x1 ;  /* 0x000000010808b836 */ /* 0x000fe20000000000 */
[----:B------:R-:W-:Y:S01]  /*0490*/  LOP3.LUT R4, R13, R4, RZ, 0x3c, !PT ;  /* 0x000000040d047212 */ /* 0x000fe200078e3cff */
[----:B------:R-:W-:Y:S01]  /*04a0*/  @!P1 IMAD.MOV R2, RZ, RZ, -R2 ;  /* 0x000000ffff029224 */ /* 0x000fe200078e0a02 */
[----:B------:R-:W-:Y:S02]  /*04b0*/  ISETP.GE.U32.AND P2, PT, R6, R15, PT ;  /* 0x0000000f0600720c */ /* 0x000fe40003f46070 */
[----:B------:R-:W-:Y:S02]  /*04c0*/  ISETP.GE.AND P1, PT, R4, RZ, PT ;  /* 0x000000ff0400720c */ /* 0x000fe40003f26270 */
[----:B------:R-:W-:-:S02]  /*04d0*/  SEL R11, R5, R2, !P0 ;  /* 0x00000002050b7207 */ /* 0x000fc40004000000 */
[----:B---3--:R-:W-:-:S03]  /*04e0*/  SHF.R.U32.HI R2, RZ, 0x2, R9 ;  /* 0x00000002ff027819 */ /* 0x008fc60000011609 */
[----:B------:R-:W-:Y:S01]  /*04f0*/  IMAD.IADD R10, R0, 0x1, R11 ;  /* 0x00000001000a7824 */ /* 0x000fe200078e020b */
[----:B------:R-:W-:Y:S01]  /*0500*/  SGXT.U32 R11, R2, 0x5 ;  /* 0x00000005020b781a */ /* 0x000fe20000000000 */
[----:B------:R-:W-:Y:S01]  /*0510*/  IMAD.MOV.U32 R2, RZ, RZ, RZ ;  /* 0x000000ffff027224 */ /* 0x000fe200078e00ff */
[----:B------:R-:W-:Y:S01]  /*0520*/  IABS R0, R7 ;  /* 0x0000000700007213 */ /* 0x000fe20000000000 */
[----:B------:R-:W-:Y:S02]  /*0530*/  IMAD.SHL.U32 R10, R10, 0x40, RZ ;  /* 0x000000400a0a7824 */ /* 0x000fe400078e00ff */
[----:B------:R-:W-:-:S03]  /*0540*/  IMAD.HI.U32 R2, R3, R17, R2 ;  /* 0x0000001103027227 */ /* 0x000fc600078e0002 */
[----:B------:R-:W-:Y:S01]  /*0550*/  LOP3.LUT R14, R10, R11, RZ, 0xfc, !PT ;  /* 0x0000000b0a0e7212 */ /* 0x000fe200078efcff */
[----:B------:R-:W-:Y:S01]  /*0560*/  IMAD.MOV R15, RZ, RZ, -R0 ;  /* 0x000000ffff0f7224 */ /* 0x000fe200078e0a00 */
[----:B------:R-:W-:Y:S01]  /*0570*/  LOP3.LUT R16, R10, 0x20, R11, 0xfe, !PT ;  /* 0x000000200a107812 */ /* 0x000fe200078efe0b */
[----:B------:R-:W-:Y:S01]  /*0580*/  @P2 VIADD R8, R8, 0x1 ;  /* 0x0000000108082836 */ /* 0x000fe20000000000 */
[----:B------:R-:W-:Y:S02]  /*0590*/  IABS R13, R14 ;  /* 0x0000000e000d7213 */ /* 0x000fe40000000000 */
[----:B------:R-:W-:Y:S01]  /*05a0*/  IABS R3, R16 ;  /* 0x0000001000037213 */ /* 0x000fe20000000000 */
[----:B------:R-:W-:Y:S01]  /*05b0*/  @!P1 IMAD.MOV R8, RZ, RZ, -R8 ;  /* 0x000000ffff089224 */ /* 0x000fe200078e0a08 */
[----:B------:R-:W-:Y:S01]  /*05c0*/  ISETP.GE.AND P1, PT, R14, RZ, PT ;  /* 0x000000ff0e00720c */ /* 0x000fe20003f26270 */
[----:B------:R-:W-:-:S03]  /*05d0*/  IMAD.HI.U32 R0, R2, R13, RZ ;  /* 0x0000000d02007227 */ /* 0x000fc600078e00ff */
[----:B------:R-:W-:Y:S01]  /*05e0*/  SEL R5, R5, R8, !P0 ;  /* 0x0000000805057207 */ /* 0x000fe20004000000 */
[----:B------:R-:W-:-:S04]  /*05f0*/  IMAD.HI.U32 R2, R2, R3, RZ ;  /* 0x0000000302027227 */ /* 0x000fc800078e00ff */
[-C--:B------:R-:W-:Y:S02]  /*0600*/  IMAD R13, R0, R15.reuse, R13 ;  /* 0x0000000f000d7224 */ /* 0x080fe400078e020d */
[----:B------:R-:W-:Y:S01]  /*0610*/  IMAD R15, R2, R15, R3 ;  /* 0x0000000f020f7224 */ /* 0x000fe200078e0203 */
[----:B------:R-:W-:Y:S01]  /*0620*/  SHF.R.U32.HI R3, RZ, 0x3, R9 ;  /* 0x00000003ff037819 */ /* 0x000fe20000011609 */
[----:B------:R-:W-:Y:S01]  /*0630*/  IMAD.SHL.U32 R0, R9, 0x8, RZ ;  /* 0x0000000809007824 */ /* 0x000fe200078e00ff */
[C---:B------:R-:W-:Y:S01]  /*0640*/  ISETP.GT.U32.AND P2, PT, R12.reuse, R13, PT ;  /* 0x0000000d0c00720c */ /* 0x040fe20003f44070 */
[----:B------:R-:W-:Y:S01]  /*0650*/  IMAD.SHL.U32 R5, R5, 0x40, RZ ;  /* 0x0000004005057824 */ /* 0x000fe200078e00ff */
[----:B------:R-:W-:Y:S02]  /*0660*/  ISETP.GT.U32.AND P3, PT, R12, R15, PT ;  /* 0x0000000f0c00720c */ /* 0x000fe40003f64070 */
[----:B------:R-:W-:Y:S02]  /*0670*/  LOP3.LUT R6, R0, 0x18, R9, 0x48, !PT ;  /* 0x0000001800067812 */ /* 0x000fe400078e4809 */
[----:B------:R-:W-:-:S02]  /*0680*/  LOP3.LUT R2, R11, 0x20, RZ, 0xfc, !PT ;  /* 0x000000200b027812 */ /* 0x000fc400078efcff */
[----:B------:R-:W-:Y:S02]  /*0690*/  SGXT.U32 R3, R3, 0x4 ;  /* 0x000000040303781a */ /* 0x000fe40000000000 */
[----:B------:R-:W-:Y:S01]  /*06a0*/  LOP3.LUT R18, R5, R11, RZ, 0xfc, !PT ;  /* 0x0000000b05127212 */ /* 0x000fe200078efcff */
[----:B------:R-:W-:Y:S01]  /*06b0*/  IMAD R8, R2, 0x20, R6 ;  /* 0x0000002002087824 */ /* 0x000fe200078e0206 */
[----:B------:R-:W-:Y:S01]  /*06c0*/  LOP3.LUT R20, R5, 0x20, R11, 0xfe, !PT ;  /* 0x0000002005147812 */ /* 0x000fe200078efe0b */
[--C-:B------:R-:W-:Y:S01]  /*06d0*/  @!P2 IMAD.IADD R13, R13, 0x1, -R12.reuse ;  /* 0x000000010d0da824 */ /* 0x100fe200078e0a0c */
[----:B------:R-:W-:Y:S01]  /*06e0*/  LOP3.LUT R4, R10, R3, RZ, 0xfc, !PT ;  /* 0x000000030a047212 */ /* 0x000fe200078efcff */
[----:B------:R-:W-:Y:S01]  /*06f0*/  @!P3 IMAD.IADD R15, R15, 0x1, -R12 ;  /* 0x000000010f0fb824 */ /* 0x000fe200078e0a0c */
[----:B------:R-:W-:Y:S01]  /*0700*/  ISETP.GE.AND P3, PT, R16, RZ, PT ;  /* 0x000000ff1000720c */ /* 0x000fe20003f66270 */
[----:B------:R-:W2:Y:S01]  /*0710*/  LDC.64 R2, c[0x0][0x218] ;  /* 0x00008600ff027b82 */ /* 0x000ea20000000a00 */
[C---:B------:R-:W-:Y:S01]  /*0720*/  ISETP.GT.U32.AND P0, PT, R12.reuse, R13, PT ;  /* 0x0000000d0c00720c */ /* 0x040fe20003f04070 */
[----:B------:R-:W-:Y:S01]  /*0730*/  IMAD R6, R11, 0x20, R6 ;  /* 0x000000200b067824 */ /* 0x000fe200078e0206 */
[----:B------:R-:W-:Y:S01]  /*0740*/  ISETP.GT.U32.AND P2, PT, R12, R15, PT ;  /* 0x0000000f0c00720c */ /* 0x000fe20003f44070 */
[----:B------:R-:W-:Y:S01]  /*0750*/  IMAD.HI R14, R18, 0x2aaaaaab, RZ ;  /* 0x2aaaaaab120e7827 */ /* 0x000fe200078e02ff */
[----:B------:R-:W-:-:S03]  /*0760*/  LEA R35, R8, UR5, 0x1 ;  /* 0x0000000508237c11 */ /* 0x000fc6000f8e08ff */
[----:B------:R-:W3:Y:S01]  /*0770*/  LDC.64 R10, c[0x0][0x210] ;  /* 0x00008400ff0a7b82 */ /* 0x000ee20000000a00 */
[----:B------:R-:W-:Y:S01]  /*0780*/  IMAD.HI R16, R20, 0x2aaaaaab, RZ ;  /* 0x2aaaaaab14107827 */ /* 0x000fe200078e02ff */
[----:B------:R-:W-:-:S04]  /*0790*/  SHF.R.U32.HI R17, RZ, 0x1f, R14 ;  /* 0x0000001fff117819 */ /* 0x000fc8000001160e */
[----:B------:R-:W-:Y:S01]  /*07a0*/  SHF.R.U32.HI R19, RZ, 0x1f, R16 ;  /* 0x0000001fff137819 */ /* 0x000fe20000011610 */
[--C-:B------:R-:W-:Y:S01]  /*07b0*/  @!P0 IMAD.IADD R13, R13, 0x1, -R12.reuse ;  /* 0x000000010d0d8824 */ /* 0x100fe200078e0a0c */
[----:B------:R-:W-:Y:S01]  /*07c0*/  LEA.HI R17, R14, R17, RZ, 0x17 ;  /* 0x000000110e117211 */ /* 0x000fe200078fb8ff */
[----:B------:R-:W-:Y:S01]  /*07d0*/  @!P2 IMAD.IADD R15, R15, 0x1, -R12 ;  /* 0x000000010f0fa824 */ /* 0x000fe200078e0a0c */
[----:B------:R-:W-:Y:S01]  /*07e0*/  LEA.HI R19, R16, R19, RZ, 0x17 ;  /* 0x0000001310137211 */ /* 0x000fe200078fb8ff */
[----:B------:R-:W-:Y:S01]  /*07f0*/  @!P1 IMAD.MOV R13, RZ, RZ, -R13 ;  /* 0x000000ffff0d9224 */ /* 0x000fe200078e0a0d */
[----:B------:R-:W-:Y:S01]  /*0800*/  ISETP.NE.AND P0, PT, R7, RZ, PT ;  /* 0x000000ff0700720c */ /* 0x000fe20003f05270 */
[----:B------:R-:W-:Y:S01]  /*0810*/  @!P3 IMAD.MOV R15, RZ, RZ, -R15 ;  /* 0x000000ffff0fb224 */ /* 0x000fe200078e0a0f */
[----:B------:R-:W-:Y:S01]  /*0820*/  LOP3.LUT R14, RZ, R7, RZ, 0x33, !PT ;  /* 0x00000007ff0e7212 */ /* 0x000fe200078e33ff */
[----:B------:R-:W-:Y:S01]  /*0830*/  IMAD R17, R17, -0xc00, R18 ;  /* 0xfffff40011117824 */ /* 0x000fe200078e0212 */
[----:B------:R-:W-:Y:S01]  /*0840*/  LOP3.LUT R12, R0, 0x18, RZ, 0xc0, !PT ;  /* 0x00000018000c7812 */ /* 0x000fe200078ec0ff */
[----:B------:R-:W-:Y:S01]  /*0850*/  IMAD R19, R19, -0xc00, R20 ;  /* 0xfffff40013137824 */ /* 0x000fe200078e0214 */
[C---:B------:R-:W-:Y:S01]  /*0860*/  SEL R13, R14.reuse, R13, !P0 ;  /* 0x0000000d0e0d7207 */ /* 0x040fe20004000000 */
[----:B------:R-:W-:Y:S01]  /*0870*/  IMAD.MOV.U32 R20, RZ, RZ, RZ ;  /* 0x000000ffff147224 */ /* 0x000fe200078e00ff */
[----:B------:R-:W-:Y:S01]  /*0880*/  SEL R15, R14, R15, !P0 ;  /* 0x0000000f0e0f7207 */ /* 0x000fe20004000000 */
[----:B------:R-:W-:-:S02]  /*0890*/  IMAD R17, R17, 0x3c00, R12 ;  /* 0x00003c0011117824 */ /* 0x000fc400078e020c */
[--C-:B------:R-:W-:Y:S02]  /*08a0*/  IMAD R21, R19, 0x3c00, R12.reuse ;  /* 0x00003c0013157824 */ /* 0x100fe400078e020c */
[--C-:B------:R-:W-:Y:S02]  /*08b0*/  IMAD R13, R13, 0x3c00, R12.reuse ;  /* 0x00003c000d0d7824 */ /* 0x100fe400078e020c */
[----:B------:R-:W-:Y:S02]  /*08c0*/  IMAD R15, R15, 0x3c00, R12 ;  /* 0x00003c000f0f7824 */ /* 0x000fe400078e020c */
[----:B--2---:R-:W-:-:S04]  /*08d0*/  IMAD.WIDE R32, R17, 0x2, R2 ;  /* 0x0000000211207825 */ /* 0x004fc800078e0202 */
[----:B------:R-:W-:Y:S01]  /*08e0*/  IMAD.WIDE R2, R21, 0x2, R2 ;  /* 0x0000000215027825 */ /* 0x000fe200078e0202 */
[----:B------:R-:W-:Y:S02]  /*08f0*/  LEA R21, R6, UR5, 0x1 ;  /* 0x0000000506157c11 */ /* 0x000fe4000f8e08ff */
[----:B------:R-:W-:Y:S01]  /*0900*/  IADD3 R12, P1, R32, 0x40, RZ ;  /* 0x00000040200c7810 */ /* 0x000fe20007f3e0ff */
[----:B---3--:R-:W-:-:S04]  /*0910*/  IMAD.WIDE R18, R13, 0x2, R10 ;  /* 0x000000020d127825 */ /* 0x008fc800078e020a */
[----:B------:R-:W-:Y:S01]  /*0920*/  IMAD.WIDE R22, R15, 0x2, R10 ;  /* 0x000000020f167825 */ /* 0x000fe200078e020a */
[----:B------:R-:W-:Y:S01]  /*0930*/  @!PT LDS RZ, [RZ] ;  /* 0x00000000fffff984 */ /* 0x000fe20000000800 */
[----:B------:R-:W-:Y:S01]  /*0940*/  @!PT LDS RZ, [RZ] ;  /* 0x00000000fffff984 */ /* 0x000fe20000000800 */
[----:B------:R-:W-:Y:S01]  /*0950*/  @!PT LDS RZ, [RZ] ;  /* 0x00000000fffff984 */ /* 0x000fe20000000800 */
[----:B------:R2:W-:Y:S01]  /*0960*/  LDGSTS.E.BYPASS.128 [R21], desc[UR16][R18.64] ;  /* 0x0000000012157fae */ /* 0x0005e2000b901c50 */
[----:B------:R-:W-:Y:S02]  /*0970*/  IADD3 R10, P2, R18, 0x40, RZ ;  /* 0x00000040120a7810 */ /* 0x000fe40007f5e0ff */
[----:B------:R-:W-:Y:S01]  /*0980*/  IMAD.X R13, RZ, RZ, R33, P1 ;  /* 0x000000ffff0d7224 */ /* 0x000fe200008e0621 */
[----:B------:R3:W-:Y:S01]  /*0990*/  LDGSTS.E.BYPASS.128 [R35], desc[UR16][R22.64] ;  /* 0x0000000016237fae */ /* 0x0007e2000b901c50 */
[----:B------:R-:W-:Y:S01]  /*09a0*/  IADD3 R11, P0, R22, 0x40, RZ ;  /* 0x00000040160b7810 */ /* 0x000fe20007f1e0ff */
[----:B------:R-:W-:Y:S02]  /*09b0*/  IMAD.X R17, RZ, RZ, R19, P2 ;  /* 0x000000ffff117224 */ /* 0x000fe400010e0613 */
[----:B------:R-:W0:Y:S02]  /*09c0*/  LDGDEPBAR ;  /* 0x00000000000079af */ /* 0x000e240000000000 */
[----:B------:R-:W-:Y:S01]  /*09d0*/  IMAD.X R14, RZ, RZ, R23, P0 ;  /* 0x000000ffff0e7224 */ /* 0x000fe200000e0617 */
[----:B------:R-:W-:Y:S01]  /*09e0*/  IADD3 R15, P0, R2, 0x40, RZ ;  /* 0x00000040020f7810 */ /* 0x000fe20007f1e0ff */
[----:B------:R4:W-:Y:S01]  /*09f0*/  LDGSTS.E.BYPASS.128 [R21+0x2000], desc[UR16][R32.64] ;  /* 0x0200000020157fae */ /* 0x0009e2000b901c50 */
[----:B--2---:R-:W-:-:S02]  /*0a00*/  SHF.R.U32.HI R19, RZ, 0x5, R9 ;  /* 0x00000005ff137819 */ /* 0x004fc40000011609 */
[----:B------:R-:W-:Y:S01]  /*0a10*/  SHF.R.U32.HI R18, RZ, 0x3, R9 ;  /* 0x00000003ff127819 */ /* 0x000fe20000011609 */
[----:B------:R2:W-:Y:S01]  /*0a20*/  LDGSTS.E.BYPASS.128 [R35+0x2000], desc[UR16][R2.64] ;  /* 0x0200000002237fae */ /* 0x0005e2000b901c50 */
[----:B------:R-:W-:Y:S01]  /*0a30*/  IMAD.X R16, RZ, RZ, R3, P0 ;  /* 0x000000ffff107224 */ /* 0x000fe200000e0603 */
[----:B---3--:R-:W-:Y:S02]  /*0a40*/  LOP3.LUT R22, R19, 0x7fffffc, RZ, 0xc0, !PT ;  /* 0x07fffffc13167812 */ /* 0x008fe400078ec0ff */
[----:B------:R-:W0:Y:S01]  /*0a50*/  LDGDEPBAR ;  /* 0x00000000000079af */ /* 0x000e220000000000 */
[----:B----4-:R-:W-:Y:S02]  /*0a60*/  CS2R R32, SRZ ;  /* 0x0000000000207805 */ /* 0x010fe4000001ff00 */
[----:B--2---:R-:W-:-:S07]  /*0a70*/  CS2R R34, SRZ ;  /* 0x0000000000227805 */ /* 0x004fce000001ff00 */
.L_x_0:
[----:B--2---:R-:W2:Y:S01]  /*0a80*/  SHFL.IDX PT, R2, R22, RZ, 0x1f ;  /* 0x00001fff16027589 */ /* 0x004ea200000e0000 */
[----:B------:R-:W-:Y:S01]  /*0a90*/  UIADD3 UR14, UR14, 0x1, URZ ;  /* 0x000000010e0e7890 */ /* 0x000fe2000fffe03f */
[----:B------:R-:W-:-:S04]  /*0aa0*/  DEPBAR.LE SB0, 0x0 ;  /* 0x000080000000791a */ /* 0x000fc80000000000 */
[----:B------:R-:W-:Y:S01]  /*0ab0*/  UISETP.GE.AND UP0, UPT, UR14, 0x2, UPT ;  /* 0x000000020e00788c */ /* 0x000fe2000bf06270 */
[----:B------:R-:W-:Y:S01]  /*0ac0*/  BAR.SYNC.DEFER_BLOCKING 0x0 ;  /* 0x0000000000007b1d */ /* 0x000fe20000010000 */
[----:B------:R-:W-:Y:S01]  /*0ad0*/  UIADD3 UR4, UR4, 0x1, URZ ;  /* 0x0000000104047890 */ /* 0x000fe2000fffe03f */
[C---:B------:R-:W-:Y:S01]  /*0ae0*/  ISETP.GE.U32.AND P0, PT, R20.reuse, 0x3be0, PT ;  /* 0x00003be01400780c */ /* 0x040fe20003f06070 */
[----:B------:R-:W-:Y:S01]  /*0af0*/  USEL UR14, UR14, URZ, !UP0 ;  /* 0x0000003f0e0e7287 */ /* 0x000fe2000c000000 */
[----:B------:R-:W-:Y:S02]  /*0b00*/  IMAD.MOV.U32 R3, RZ, RZ, R17 ;  /* 0x000000ffff037224 */ /* 0x000fe400078e0011 */
[----:B------:R-:W-:Y:S01]  /*0b10*/  UMOV UR11, 0x80000020 ;  /* 0x80000020000b7882 */ /* 0x000fe20000000000 */
[----:B------:R-:W-:Y:S01]  /*0b20*/  VIADD R20, R20, 0x20 ;  /* 0x0000002014147836 */ /* 0x000fe20000000000 */
[----:B--2---:R-:W-:Y:S01]  /*0b30*/  R2UR UR6, R2 ;  /* 0x00000000020672ca */ /* 0x004fe200000e0000 */
[----:B------:R-:W-:Y:S01]  /*0b40*/  IMAD.MOV.U32 R2, RZ, RZ, R10 ;  /* 0x000000ffff027224 */ /* 0x000fe200078e000a */
[----:B------:R-:W-:Y:S01]  /*0b50*/  IADD3 R10, P4, R10, 0x40, RZ ;  /* 0x000000400a0a7810 */ /* 0x000fe20007f9e0ff */
[----:B------:R-:W-:-:S04]  /*0b60*/  WARPGROUP.ARRIVE ;  /* 0x00000000000079c5 */ /* 0x000fc80000000000 */
[----:B------:R-:W-:-:S06]  /*0b70*/  IMAD.X R17, RZ, RZ, R17, P4 ;  /* 0x000000ffff117224 */ /* 0x000fcc00020e0611 */
[----:B------:R-:W-:Y:S02]  /*0b80*/  USHF.L.U32 UR7, UR6, 0x6, URZ ;  /* 0x0000000606077899 */ /* 0x000fe4000800063f */
[----:B------:R-:W-:Y:S02]  /*0b90*/  ULEA UR6, UR14, UR5, 0xc ;  /* 0x000000050e067291 */ /* 0x000fe4000f8e603f */
[----:B------:R-:W-:Y:S02]  /*0ba0*/  ULOP3.LUT UR7, UR7, 0xc0, URZ, 0xc0, !UPT ;  /* 0x000000c007077892 */ /* 0x000fe4000f8ec03f */
[----:B------:R-:W-:Y:S02]  /*0bb0*/  USHF.R.U32.HI UR8, URZ, 0x4, UR6 ;  /* 0x000000043f087899 */ /* 0x000fe40008011606 */
[----:B------:R-:W-:Y:S02]  /*0bc0*/  UIADD3 UR6, UR6, 0x2000, URZ ;  /* 0x0000200006067890 */ /* 0x000fe4000fffe03f */
[----:B------:R-:W-:-:S02]  /*0bd0*/  ULOP3.LUT UR8, UR8, 0x3fff, URZ, 0xc0, !UPT ;  /* 0x00003fff08087892 */ /* 0x000fc4000f8ec03f */
[----:B------:R-:W-:Y:S02]  /*0be0*/  USHF.R.U32.HI UR6, URZ, 0x4, UR6 ;  /* 0x000000043f067899 */ /* 0x000fe40008011606 */
[----:B------:R-:W-:Y:S02]  /*0bf0*/  UIADD3 UR12, UP0, UR7, UR8, URZ ;  /* 0x00000008070c7290 */ /* 0x000fe4000ff1e03f */
[----:B------:R-:W-:Y:S02]  /*0c00*/  ULOP3.LUT UR6, UR6, 0x3fff, URZ, 0xc0, !UPT ;  /* 0x00003fff06067892 */ /* 0x000fe4000f8ec03f */
[----:B------:R-:W-:Y:S02]  /*0c10*/  UIADD3.X UR13, URZ, URZ, URZ, UP0, !UPT ;  /* 0x0000003f3f0d7290 */ /* 0x000fe400087fe43f */
[----:B------:R-:W-:Y:S02]  /*0c20*/  ULOP3.LUT UR10, UR6, 0x1000000, URZ, 0xfc, !UPT ;  /* 0x01000000060a7892 */ /* 0x000fe4000f8efc3f */
[----:B------:R-:W-:-:S02]  /*0c30*/  ULOP3.LUT UR8, UR12, 0x1000000, URZ, 0xfc, !UPT ;  /* 0x010000000c087892 */ /* 0x000fc4000f8efc3f */
[----:B------:R-:W-:Y:S01]  /*0c40*/  ULOP3.LUT UR9, UR13, 0x80000020, URZ, 0xfc, !UPT ;  /* 0x800000200d097892 */ /* 0x000fe2000f8efc3f */
[----:B------:R-:W-:Y:S01]  /*0c50*/  UMOV UR7, URZ ;  /* 0x0000003f00077c82 */ /* 0x000fe20008000000 */
[----:B------:R-:W-:-:S04]  /*0c60*/  UISETP.GE.AND UP0, UPT, UR4, 0x2, UPT ;  /* 0x000000020400788c */ /* 0x000fc8000bf06270 */
[----:B------:R-:W-:-:S03]  /*0c70*/  USEL UR4, UR4, URZ, !UP0 ;  /* 0x0000003f04047287 */ /* 0x000fc6000c000000 */
[----:B------:R-:W-:Y:S01]  /*0c80*/  HGMMA.64x64x16.F32.BF16 R24, gdesc[UR8], R24 ;  /* 0x00e00000081879f0 */ /* 0x000fe20008701818 */
[----:B------:R-:W-:Y:S01]  /*0c90*/  UMOV UR8, 0x1000002 ;  /* 0x0100000200087882 */ /* 0x000fe20000000000 */
[----:B------:R-:W-:Y:S02]  /*0ca0*/  UMOV UR9, 0x80000020 ;  /* 0x8000002000097882 */ /* 0x000fe40000000000 */
[----:B------:R-:W-:Y:S02]  /*0cb0*/  UIADD3.64 UR10, UR6, UR8, URZ ;  /* 0x00000008060a7297 */ /* 0x000fe4000fffe03f */
[----:B------:R-:W-:Y:S02]  /*0cc0*/  UIADD3.64 UR8, UR12, UR8, URZ ;  /* 0x000000080c087297 */ /* 0x000fe4000fffe03f */
[----:B------:R-:W-:-:S06]  /*0cd0*/  ULEA UR6, UR4, UR5, 0xc ;  /* 0x0000000504067291 */ /* 0x000fcc000f8e603f */
[----:B------:R-:W-:Y:S02]  /*0ce0*/  LEA R21, R6, UR6, 0x1 ;  /* 0x0000000606157c11 */ /* 0x000fe4000f8e08ff */
[----:B------:R-:W-:Y:S01]  /*0cf0*/  LEA R23, R8, UR6, 0x1 ;  /* 0x0000000608177c11 */ /* 0x000fe2000f8e08ff */
[----:B------:R-:W-:Y:S03]  /*0d00*/  HGMMA.64x64x16.F32.BF16 R24, gdesc[UR8], R24, gsb0 ;  /* 0x00e00000081879f0 */ /* 0x000fe60008001818 */
[----:B------:R-:W-:Y:S02]  /*0d10*/  WARPGROUP.DEPBAR.LE gsb0, 0x1 ;  /* 0x00008000000079c5 */ /* 0x000fe40000010100 */
[----:B------:R-:W-:Y:S06]  /*0d20*/  BAR.SYNC.DEFER_BLOCKING 0x0 ;  /* 0x0000000000007b1d */ /* 0x000fec0000010000 */
[----:B------:R-:W-:Y:S01]  /*0d30*/  @!PT LDS RZ, [RZ] ;  /* 0x00000000fffff984 */ /* 0x000fe20000000800 */
[----:B------:R-:W-:Y:S01]  /*0d40*/  @!PT LDS RZ, [RZ] ;  /* 0x00000000fffff984 */ /* 0x000fe20000000800 */
[----:B------:R-:W-:Y:S01]  /*0d50*/  @!PT LDS RZ, [RZ] ;  /* 0x00000000fffff984 */ /* 0x000fe20000000800 */
[----:B------:R2:W-:Y:S02]  /*0d60*/  LDGSTS.E.BYPASS.128 [R21], desc[UR16][R2.64], !P0 ;  /* 0x0000000002157fae */ /* 0x0005e4000c101c50 */
[----:B--2---:R-:W-:Y:S01]  /*0d70*/  IMAD.MOV.U32 R2, RZ, RZ, R11 ;  /* 0x000000ffff027224 */ /* 0x004fe200078e000b */
[----:B------:R-:W-:Y:S01]  /*0d80*/  IADD3 R11, P3, R11, 0x40, RZ ;  /* 0x000000400b0b7810 */ /* 0x000fe20007f7e0ff */
[----:B------:R-:W-:-:S04]  /*0d90*/  IMAD.MOV.U32 R3, RZ, RZ, R14 ;  /* 0x000000ffff037224 */ /* 0x000fc800078e000e */
[----:B------:R-:W-:Y:S01]  /*0da0*/  IMAD.X R14, RZ, RZ, R14, P3 ;  /* 0x000000ffff0e7224 */ /* 0x000fe200018e060e */
[----:B------:R2:W-:Y:S04]  /*0db0*/  LDGSTS.E.BYPASS.128 [R23], desc[UR16][R2.64], !P0 ;  /* 0x0000000002177fae */ /* 0x0005e8000c101c50 */
[----:B------:R-:W0:Y:S01]  /*0dc0*/  LDGDEPBAR ;  /* 0x00000000000079af */ /* 0x000e220000000000 */
[----:B--2---:R-:W-:Y:S01]  /*0dd0*/  IMAD.MOV.U32 R2, RZ, RZ, R12 ;  /* 0x000000ffff027224 */ /* 0x004fe200078e000c */
[----:B------:R-:W-:Y:S01]  /*0de0*/  IADD3 R12, P2, R12, 0x40, RZ ;  /* 0x000000400c0c7810 */ /* 0x000fe20007f5e0ff */
[----:B------:R-:W-:-:S04]  /*0df0*/  IMAD.MOV.U32 R3, RZ, RZ, R13 ;  /* 0x000000ffff037224 */ /* 0x000fc800078e000d */
[----:B------:R-:W-:Y:S01]  /*0e00*/  IMAD.X R13, RZ, RZ, R13, P2 ;  /* 0x000000ffff0d7224 */ /* 0x000fe200010e060d */
[----:B------:R2:W-:Y:S02]  /*0e10*/  LDGSTS.E.BYPASS.128 [R21+0x2000], desc[UR16][R2.64], !P0 ;  /* 0x0200000002157fae */ /* 0x0005e4000c101c50 */
[----:B--2---:R-:W-:Y:S01]  /*0e20*/  IMAD.MOV.U32 R2, RZ, RZ, R15 ;  /* 0x000000ffff027224 */ /* 0x004fe200078e000f */
[----:B------:R-:W-:Y:S01]  /*0e30*/  IADD3 R15, P1, R15, 0x40, RZ ;  /* 0x000000400f0f7810 */ /* 0x000fe20007f3e0ff */
[----:B------:R-:W-:-:S04]  /*0e40*/  IMAD.MOV.U32 R3, RZ, RZ, R16 ;  /* 0x000000ffff037224 */ /* 0x000fc800078e0010 */
[----:B------:R-:W-:Y:S01]  /*0e50*/  IMAD.X R16, RZ, RZ, R16, P1 ;  /* 0x000000ffff107224 */ /* 0x000fe200008e0610 */
[----:B------:R2:W-:Y:S04]  /*0e60*/  LDGSTS.E.BYPASS.128 [R23+0x2000], desc[UR16][R2.64], !P0 ;  /* 0x0200000002177fae */ /* 0x0005e8000c101c50 */
[----:B------:R-:W0:Y:S01]  /*0e70*/  LDGDEPBAR ;  /* 0x00000000000079af */ /* 0x000e220000000000 */
[----:B------:R-:W-:Y:S05]  /*0e80*/  @!P0 BRA `(.L_x_0) ;  /* 0xfffffff800fc8947 */ /* 0x000fea000383ffff */
[----:B------:R-:W-:Y:S02]  /*0e90*/  WARPGROUP.DEPBAR.LE gsb0, 0x0 ;  /* 0x00008000000079c5 */ /* 0x000fe40000010000 */
[----:B------:R-:W-:-:S04]  /*0ea0*/  DEPBAR.LE SB0, 0x0 ;  /* 0x000080000000791a */ /* 0x000fc80000000000 */
[----:B--2---:R-:W-:Y:S01]  /*0eb0*/  IMAD.SHL.U32 R2, R18, 0x4, RZ ;  /* 0x0000000412027824 */ /* 0x004fe200078e00ff */
[----:B------:R-:W-:Y:S02]  /*0ec0*/  LOP3.LUT R9, R9, 0xf, RZ, 0xc0, !PT ;  /* 0x0000000f09097812 */ /* 0x000fe400078ec0ff */
[----:B------:R-:W-:Y:S02]  /*0ed0*/  LOP3.LUT R19, R19, 0x3, RZ, 0xc0, !PT ;  /* 0x0000000313137812 */ /* 0x000fe400078ec0ff */
[----:B------:R-:W-:Y:S02]  /*0ee0*/  LOP3.LUT R2, R2, 0x8, RZ, 0xc0, !PT ;  /* 0x0000000802027812 */ /* 0x000fe400078ec0ff */
[----:B------:R-:W-:Y:S02]  /*0ef0*/  LOP3.LUT R18, R18, 0x3, RZ, 0xc0, !PT ;  /* 0x0000000312127812 */ /* 0x000fe400078ec0ff */
[----:B------:R-:W-:Y:S01]  /*0f00*/  F2FP.BF16.F32.PACK_AB R24, R25, R24 ;  /* 0x000000181918723e */ /* 0x000fe200000010ff */
[----:B------:R-:W-:Y:S01]  /*0f10*/  IMAD R2, R9, 0x48, R2 ;  /* 0x0000004809027824 */ /* 0x000fe200078e0202 */
[----:B------:R-:W-:Y:S01]  /*0f20*/  F2FP.BF16.F32.PACK_AB R25, R27, R26 ;  /* 0x0000001a1b19723e */ /* 0x000fe200000010ff */
[----:B------:R-:W-:Y:S01]  /*0f30*/  IMAD R3, R19, 0x4, R18 ;  /* 0x0000000413037824 */ /* 0x000fe200078e0212 */
[----:B------:R-:W-:Y:S01]  /*0f40*/  F2FP.BF16.F32.PACK_AB R32, R33, R32 ;  /* 0x000000202120723e */ /* 0x000fe200000010ff */
[----:B------:R-:W-:Y:S01]  /*0f50*/  IMAD R19, R19, 0x480, R2 ;  /* 0x0000048013137824 */ /* 0x000fe200078e0202 */
[----:B------:R-:W-:-:S02]  /*0f60*/  F2FP.BF16.F32.PACK_AB R26, R29, R28 ;  /* 0x0000001c1d1a723e */ /* 0x000fc400000010ff */
[----:B------:R-:W-:Y:S02]  /*0f70*/  F2FP.BF16.F32.PACK_AB R27, R31, R30 ;  /* 0x0000001e1f1b723e */ /* 0x000fe400000010ff */
[----:B------:R-:W-:Y:S02]  /*0f80*/  F2FP.BF16.F32.PACK_AB R33, R35, R34 ;  /* 0x000000222321723e */ /* 0x000fe400000010ff */
[----:B------:R-:W-:Y:S02]  /*0f90*/  F2FP.BF16.F32.PACK_AB R40, R41, R40 ;  /* 0x000000282928723e */ /* 0x000fe400000010ff */
[----:B------:R-:W-:Y:S01]  /*0fa0*/  LEA R20, R19, UR5, 0x1 ;  /* 0x0000000513147c11 */ /* 0x000fe2000f8e08ff */
[----:B------:R-:W-:Y:S01]  /*0fb0*/  BAR.SYNC.DEFER_BLOCKING 0x0 ;  /* 0x0000000000007b1d */ /* 0x000fe20000010000 */
[----:B------:R-:W-:Y:S02]  /*0fc0*/  F2FP.BF16.F32.PACK_AB R34, R37, R36 ;  /* 0x000000242522723e */ /* 0x000fe400000010ff */
[----:B------:R-:W-:-:S02]  /*0fd0*/  F2FP.BF16.F32.PACK_AB R35, R39, R38 ;  /* 0x000000262723723e */ /* 0x000fc400000010ff */
[----:B------:R-:W-:Y:S02]  /*0fe0*/  F2FP.BF16.F32.PACK_AB R41, R43, R42 ;  /* 0x0000002a2b29723e */ /* 0x000fe400000010ff */
[----:B------:R-:W-:Y:S02]  /*0ff0*/  F2FP.BF16.F32.PACK_AB R48, R49, R48 ;  /* 0x000000303130723e */ /* 0x000fe400000010ff */
[----:B------:R-:W-:Y:S02]  /*1000*/  F2FP.BF16.F32.PACK_AB R42, R45, R44 ;  /* 0x0000002c2d2a723e */ /* 0x000fe400000010ff */
[----:B------:R-:W-:Y:S02]  /*1010*/  F2FP.BF16.F32.PACK_AB R43, R47, R46 ;  /* 0x0000002e2f2b723e */ /* 0x000fe400000010ff */
[----:B------:R-:W-:Y:S02]  /*1020*/  F2FP.BF16.F32.PACK_AB R49, R51, R50 ;  /* 0x000000323331723e */ /* 0x000fe400000010ff */
[----:B------:R-:W-:-:S02]  /*1030*/  F2FP.BF16.F32.PACK_AB R50, R53, R52 ;  /* 0x000000343532723e */ /* 0x000fc400000010ff */
[----:B------:R-:W-:Y:S02]  /*1040*/  F2FP.BF16.F32.PACK_AB R51, R55, R54 ;  /* 0x000000363733723e */ /* 0x000fe400000010ff */
[----:B------:R-:W-:Y:S02]  /*1050*/  LOP3.LUT R2, R0, 0x38, RZ, 0xc0, !PT ;  /* 0x0000003800027812 */ /* 0x000fe400078ec0ff */
[----:B------:R-:W-:Y:S02]  /*1060*/  LOP3.LUT R5, R5, 0x38, R0, 0xf8, !PT ;  /* 0x0000003805057812 */ /* 0x000fe400078ef800 */
[C---:B------:R-:W-:Y:S01]  /*1070*/  LOP3.LUT R0, R4.reuse, 0x10, RZ, 0xfc, !PT ;  /* 0x0000001004007812 */ /* 0x040fe200078efcff */
[----:B------:R2:W-:Y:S01]  /*1080*/  STSM.16.M88.4 [R20], R24 ;  /* 0x0000001814007844 */ /* 0x0005e20000000200 */
[----:B------:R-:W-:Y:S01]  /*1090*/  IMAD R2, R3, 0x48, R2 ;  /* 0x0000004803027824 */ /* 0x000fe200078e0202 */
[----:B------:R-:W-:Y:S01]  /*10a0*/  ISETP.GE.AND P0, PT, R5, 0xc00, PT ;  /* 0x00000c000500780c */ /* 0x000fe20003f06270 */
[C---:B------:R-:W-:Y:S01]  /*10b0*/  IMAD R23, R4.reuse, 0xc00, R5 ;  /* 0x00000c0004177824 */ /* 0x040fe200078e0205 */
[----:B------:R-:W-:Y:S01]  /*10c0*/  STSM.16.M88.4 [R20+0x20], R32 ;  /* 0x0000202014007844 */ /* 0x000fe20000000200 */
[----:B------:R-:W-:-:S02]  /*10d0*/  LOP3.LUT R6, R4, 0x20, RZ, 0xfc, !PT ;  /* 0x0000002004067812 */ /* 0x000fc400078efcff */
[----:B------:R-:W-:Y:S01]  /*10e0*/  LEA R22, R2, UR5, 0x1 ;  /* 0x0000000502167c11 */ /* 0x000fe2000f8e08ff */
[----:B------:R-:W-:Y:S01]  /*10f0*/  STSM.16.M88.4 [R20+0x40], R40 ;  /* 0x0000402814007844 */ /* 0x000fe20000000200 */
[----:B------:R-:W3:Y:S01]  /*1100*/  LDC.64 R2, c[0x0][0x220] ;  /* 0x00008800ff027b82 */ /* 0x000ee20000000a00 */
[C---:B------:R-:W-:Y:S01]  /*1110*/  ISETP.LT.AND P1, PT, R4.reuse, R7, !P0 ;  /* 0x000000070400720c */ /* 0x040fe20004721270 */
[----:B------:R-:W-:Y:S01]  /*1120*/  VIADD R21, R23, 0xc000 ;  /* 0x0000c00017157836 */ /* 0x000fe20000000000 */
[----:B------:R4:W-:Y:S01]  /*1130*/  STSM.16.M88.4 [R20+0x60], R48 ;  /* 0x0000603014007844 */ /* 0x0009e20000000200 */
[----:B------:R-:W-:-:S04]  /*1140*/  LOP3.LUT R4, R4, 0x30, RZ, 0xfc, !PT ;  /* 0x0000003004047812 */ /* 0x000fc800078efcff */
[----:B------:R-:W-:Y:S01]  /*1150*/  BAR.SYNC.DEFER_BLOCKING 0x0 ;  /* 0x0000000000007b1d */ /* 0x000fe20000010000 */
[-C--:B------:R-:W-:Y:S01]  /*1160*/  ISETP.LT.AND P2, PT, R0, R7.reuse, !P0 ;  /* 0x000000070000720c */ /* 0x080fe20004741270 */
[C---:B--2---:R-:W-:Y:S01]  /*1170*/  VIADD R25, R23.reuse, 0x18000 ;  /* 0x0001800017197836 */ /* 0x044fe20000000000 */
[-C--:B------:R-:W-:Y:S02]  /*1180*/  ISETP.LT.AND P3, PT, R6, R7.reuse, !P0 ;  /* 0x000000070600720c */ /* 0x080fe40004761270 */
[----:B------:R-:W-:Y:S01]  /*1190*/  ISETP.LT.AND P0, PT, R4, R7, !P0 ;  /* 0x000000070400720c */ /* 0x000fe20004701270 */
[----:B---3--:R-:W-:-:S04]  /*11a0*/  IMAD.WIDE R4, R23, 0x2, R2 ;  /* 0x0000000217047825 */ /* 0x008fc800078e0202 */
[--C-:B------:R-:W-:Y:S01]  /*11b0*/  IMAD.WIDE R6, R21, 0x2, R2.reuse ;  /* 0x0000000215067825 */ /* 0x100fe200078e0202 */
[----:B------:R-:W2:Y:S03]  /*11c0*/  LDS.128 R16, [R22] ;  /* 0x0000000016107984 */ /* 0x000ea60000000c00 */
[----:B----4-:R-:W-:Y:S01]  /*11d0*/  IMAD.WIDE R20, R25, 0x2, R2 ;  /* 0x0000000219147825 */ /* 0x010fe200078e0202 */
[----:B------:R-:W3:Y:S04]  /*11e0*/  LDS.128 R12, [R22+0x900] ;  /* 0x00090000160c7984 */ /* 0x000ee80000000c00 */
[----:B------:R-:W4:Y:S04]  /*11f0*/  LDS.128 R8, [R22+0x1200] ;  /* 0x0012000016087984 */ /* 0x000f280000000c00 */
[----:B--2---:R2:W-:Y:S04]  /*1200*/  @P1 STG.E.128 desc[UR16][R4.64], R16 ;  /* 0x0000001004001986 */ /* 0x0045e8000c101d10 */
[----:B---3--:R2:W-:Y:S04]  /*1210*/  @P2 STG.E.128 desc[UR16][R6.64], R12 ;  /* 0x0000000c06002986 */ /* 0x0085e8000c101d10 */
[----:B----4-:R2:W-:Y:S01]  /*1220*/  @P3 STG.E.128 desc[UR16][R20.64], R8 ;  /* 0x0000000814003986 */ /* 0x0105e2000c101d10 */
[----:B------:R-:W-:Y:S05]  /*1230*/  @!P0 EXIT ;  /* 0x000000000000894d */ /* 0x000fea0003800000 */
[----:B--2---:R-:W1:Y:S01]  /*1240*/  LDS.128 R4, [R22+0x1b00] ;  /* 0x001b000016047984 */ /* 0x004e620000000c00 */
[----:B------:R-:W-:-:S04]  /*1250*/  VIADD R23, R23, 0x24000 ;  /* 0x0002400017177836 */ /* 0x000fc80000000000 */
[----:B------:R-:W-:-:S05]  /*1260*/  IMAD.WIDE R2, R23, 0x2, R2 ;  /* 0x0000000217027825 */ /* 0x000fca00078e0202 */
[----:B-1----:R-:W-:Y:S01]  /*1270*/  STG.E.128 desc[UR16][R2.64], R4 ;  /* 0x0000000402007986 */ /* 0x002fe2000c101d10 */
[----:B------:R-:W-:Y:S05]  /*1280*/  EXIT ;  /* 0x000000000000794d */ /* 0x000fea0003800000 */
.L_x_1:
[----:B------:R-:W-:-:S00]  /*1290*/  BRA `(.L_x_1) ;  /* 0xfffffffc00fc7947 */ /* 0x000fc0000383ffff */
[----:B------:R-:W-:-:S00]  /*12a0*/  NOP ;  /* 0x0000000000007918 */ /* 0x000fc00000000000 */
        /* <DEDUP_REMOVED lines=13> */
.L_x_2:


//--------------------- .nv.shared.triton_mm      --------------------------
	.section	.nv.shared.triton_mm,"aw",@nobits
	.sectionflags	@""
	.align	16
	.zero		1024


//--------------------- .nv.constant0.triton_mm   --------------------------
	.section	.nv.constant0.triton_mm,"a",@progbits
	.sectionflags	@""
	.align	4
.nv.constant0.triton_mm:
	.zero		560
